	.headerflags	@"EF_CUDA_TEXMODE_UNIFIED EF_CUDA_64BIT_ADDRESS EF_CUDA_ACCELERATORS EF_CUDA_SM90 EF_CUDA_VIRTUAL_SM(EF_CUDA_SM90)"
	.elftype	@"ET_EXEC"


//--------------------- .nv.info                  --------------------------
	.section	.nv.info,"",@"SHT_CUDA_INFO"
	.align	4


	//----- nvinfo : EIATTR_REGCOUNT
	.align		4
        /*0000*/ 	.byte	0x04, 0x2f
        /*0002*/ 	.short	(.L_3 - .L_2)
	.align		4
.L_2:
        /*0004*/ 	.word	index@(triton_poi_fused__native_batch_norm_legit_no_training_convolution_relu_0)
        /*0008*/ 	.word	0x0000001a


	//----- nvinfo : EIATTR_MIN_STACK_SIZE
	.align		4
.L_3:
        /*000c*/ 	.byte	0x04, 0x12
        /*000e*/ 	.short	(.L_5 - .L_4)
	.align		4
.L_4:
        /*0010*/ 	.word	index@(triton_poi_fused__native_batch_norm_legit_no_training_convolution_relu_0)
        /*0014*/ 	.word	0x00000000


	//----- nvinfo : EIATTR_FRAME_SIZE
	.align		4
.L_5:
        /*0018*/ 	.byte	0x04, 0x11
        /*001a*/ 	.short	(.L_7 - .L_6)
	.align		4
.L_6:
        /*001c*/ 	.word	index@(triton_poi_fused__native_batch_norm_legit_no_training_convolution_relu_0)
        /*0020*/ 	.word	0x00000000


	//----- nvinfo : EIATTR_MIN_STACK_SIZE
	.align		4
.L_7:
        /*0024*/ 	.byte	0x04, 0x12
        /*0026*/ 	.short	(.L_9 - .L_8)
	.align		4
.L_8:
        /*0028*/ 	.word	index@(triton_poi_fused__native_batch_norm_legit_no_training_convolution_relu_0)
        /*002c*/ 	.word	0x00000000
.L_9:


//--------------------- .nv.info.triton_poi_fused__native_batch_norm_legit_no_training_convolution_relu_0 --------------------------
	.section	.nv.info.triton_poi_fused__native_batch_norm_legit_no_training_convolution_relu_0,"",@"SHT_CUDA_INFO"
	.sectionflags	@""
	.align	4


	//----- nvinfo : EIATTR_CUDA_API_VERSION
	.align		4
        /*0000*/ 	.byte	0x04, 0x37
        /*0002*/ 	.short	(.L_11 - .L_10)
.L_10:
        /*0004*/ 	.word	0x0000007c


	//----- nvinfo : EIATTR_KPARAM_INFO
	.align		4
.L_11:
        /*0008*/ 	.byte	0x04, 0x17
        /*000a*/ 	.short	(.L_13 - .L_12)
.L_12:
        /*000c*/ 	.word	0x00000000
        /*0010*/ 	.short	0x0007
        /*0012*/ 	.short	0x0038
        /*0014*/ 	.byte	0x00, 0xf0, 0x11, 0x00


	//----- nvinfo : EIATTR_KPARAM_INFO
	.align		4
.L_13:
        /*0018*/ 	.byte	0x04, 0x17
        /*001a*/ 	.short	(.L_15 - .L_14)
.L_14:
        /*001c*/ 	.word	0x00000000
        /*0020*/ 	.short	0x0006
        /*0022*/ 	.short	0x0030
        /*0024*/ 	.byte	0x00, 0xf4, 0x21, 0x00


	//----- nvinfo : EIATTR_KPARAM_INFO
	.align		4
.L_15:
        /*0028*/ 	.byte	0x04, 0x17
        /*002a*/ 	.short	(.L_17 - .L_16)
.L_16:
        /*002c*/ 	.word	0x00000000
        /*0030*/ 	.short	0x0005
        /*0032*/ 	.short	0x0028
        /*0034*/ 	.byte	0x00, 0xf4, 0x21, 0x00


	//----- nvinfo : EIATTR_KPARAM_INFO
	.align		4
.L_17:
        /*0038*/ 	.byte	0x04, 0x17
        /*003a*/ 	.short	(.L_19 - .L_18)
.L_18:
        /*003c*/ 	.word	0x00000000
        /*0040*/ 	.short	0x0004
        /*0042*/ 	.short	0x0020
        /*0044*/ 	.byte	0x00, 0xf4, 0x21, 0x00


	//----- nvinfo : EIATTR_KPARAM_INFO
	.align		4
.L_19:
        /*0048*/ 	.byte	0x04, 0x17
        /*004a*/ 	.short	(.L_21 - .L_20)
.L_20:
        /*004c*/ 	.word	0x00000000
        /*0050*/ 	.short	0x0003
        /*0052*/ 	.short	0x0018
        /*0054*/ 	.byte	0x00, 0xf4, 0x21, 0x00


	//----- nvinfo : EIATTR_KPARAM_INFO
	.align		4
.L_21:
        /*0058*/ 	.byte	0x04, 0x17
        /*005a*/ 	.short	(.L_23 - .L_22)
.L_22:
        /*005c*/ 	.word	0x00000000
        /*0060*/ 	.short	0x0002
        /*0062*/ 	.short	0x0010
        /*0064*/ 	.byte	0x00, 0xf4, 0x21, 0x00


	//----- nvinfo : EIATTR_KPARAM_INFO
	.align		4
.L_23:
        /*0068*/ 	.byte	0x04, 0x17
        /*006a*/ 	.short	(.L_25 - .L_24)
.L_24:
        /*006c*/ 	.word	0x00000000
        /*0070*/ 	.short	0x0001
        /*0072*/ 	.short	0x0008
        /*0074*/ 	.byte	0x00, 0xf4, 0x21, 0x00


	//----- nvinfo : EIATTR_KPARAM_INFO
	.align		4
.L_25:
        /*0078*/ 	.byte	0x04, 0x17
        /*007a*/ 	.short	(.L_27 - .L_26)
.L_26:
        /*007c*/ 	.word	0x00000000
        /*0080*/ 	.short	0x0000
        /*0082*/ 	.short	0x0000
        /*0084*/ 	.byte	0x00, 0xf4, 0x21, 0x00


	//----- nvinfo : EIATTR_SPARSE_MMA_MASK
	.align		4
.L_27:
        /*0088*/ 	.byte	0x03, 0x50
        /*008a*/ 	.short	0x0000


	//----- nvinfo : EIATTR_MAXREG_COUNT
	.align		4
        /*008c*/ 	.byte	0x03, 0x1b
        /*008e*/ 	.short	0x00ff


	//----- nvinfo : EIATTR_EXIT_INSTR_OFFSETS
	.align		4
        /*0090*/ 	.byte	0x04, 0x1c
        /*0092*/ 	.short	(.L_29 - .L_28)


	//   ....[0]....
.L_28:
        /*0094*/ 	.word	0x00000510


	//   ....[1]....
        /*0098*/ 	.word	0x00000530


	//----- nvinfo : EIATTR_REQNTID
	.align		4
.L_29:
        /*009c*/ 	.byte	0x04, 0x10
        /*009e*/ 	.short	(.L_31 - .L_30)
.L_30:
        /*00a0*/ 	.word	0x00000080
        /*00a4*/ 	.word	0x00000001
        /*00a8*/ 	.word	0x00000001


	//----- nvinfo : EIATTR_CBANK_PARAM_SIZE
	.align		4
.L_31:
        /*00ac*/ 	.byte	0x03, 0x19
        /*00ae*/ 	.short	0x003c


	//----- nvinfo : EIATTR_PARAM_CBANK
	.align		4
        /*00b0*/ 	.byte	0x04, 0x0a
        /*00b2*/ 	.short	(.L_33 - .L_32)
	.align		4
.L_32:
        /*00b4*/ 	.word	index@(.nv.constant0.triton_poi_fused__native_batch_norm_legit_no_training_convolution_relu_0)
        /*00b8*/ 	.short	0x0210
        /*00ba*/ 	.short	0x003c


	//----- nvinfo : EIATTR_SW_WAR
	.align		4
.L_33:
        /*00bc*/ 	.byte	0x04, 0x36
        /*00be*/ 	.short	(.L_35 - .L_34)
.L_34:
        /*00c0*/ 	.word	0x00000008
.L_35:


//--------------------- .nv.callgraph             --------------------------
	.section	.nv.callgraph,"",@"SHT_CUDA_CALLGRAPH"
	.align	4
	.sectionentsize	8
	.align		4
        /*0000*/ 	.word	0x00000000
	.align		4
        /*0004*/ 	.word	0xffffffff
	.align		4
        /*0008*/ 	.word	0x00000000
	.align		4
        /*000c*/ 	.word	0xfffffffe
	.align		4
        /*0010*/ 	.word	0x00000000
	.align		4
        /*0014*/ 	.word	0xfffffffd
	.align		4
        /*0018*/ 	.word	0x00000000
	.align		4
        /*001c*/ 	.word	0xfffffffc


//--------------------- .nv.constant4             --------------------------
	.section	.nv.constant4,"a",@progbits
	.align	8
	.align		8
.nv.constant4:
        /*0000*/ 	.dword	_$_str
	.align		8
        /*0008*/ 	.dword	_$_str_$_2


//--------------------- .text.triton_poi_fused__native_batch_norm_legit_no_training_convolution_relu_0 --------------------------
	.section	.text.triton_poi_fused__native_batch_norm_legit_no_training_convolution_relu_0,"ax",@progbits
	.align	128
        .global         triton_poi_fused__native_batch_norm_legit_no_training_convolution_relu_0
        .type           triton_poi_fused__native_batch_norm_legit_no_training_convolution_relu_0,@function
        .size           triton_poi_fused__native_batch_norm_legit_no_training_convolution_relu_0,(.L_x_1 - triton_poi_fused__native_batch_norm_legit_no_training_convolution_relu_0)
        .other          triton_poi_fused__native_batch_norm_legit_no_training_convolution_relu_0,@"STO_CUDA_ENTRY STV_DEFAULT"
triton_poi_fused__native_batch_norm_legit_no_training_convolution_relu_0:
.text.triton_poi_fused__native_batch_norm_legit_no_training_convolution_relu_0:
[----:B------:R-:W0:Y:S01]  /*0000*/  LDC R1, c[0x0][0x28] ;  /* 0x00000a00ff017b82 */ /* 0x000e220000000800 */
[----:B------:R-:W1:Y:S01]  /*0010*/  S2R R0, SR_TID.X ;  /* 0x0000000000007919 */ /* 0x000e620000002100 */
[----:B------:R-:W-:Y:S01]  /*0020*/  CS2R R16, SRZ ;  /* 0x0000000000107805 */ /* 0x000fe2000001ff00 */
[----:B------:R-:W-:-:S05]  /*0030*/  ULDC.64 UR4, c[0x0][0x208] ;  /* 0x0000820000047ab9 */ /* 0x000fca0000000a00 */
[----:B------:R-:W2:Y:S01]  /*0040*/  LDC.64 R14, c[0x0][0x218] ;  /* 0x00008600ff0e7b82 */ /* 0x000ea20000000a00 */
[----:B------:R-:W3:Y:S07]  /*0050*/  S2R R5, SR_CTAID.X ;  /* 0x0000000000057919 */ /* 0x000eee0000002500 */
[----:B------:R-:W4:Y:S08]  /*0060*/  LDC.64 R22, c[0x0][0x210] ;  /* 0x00008400ff167b82 */ /* 0x000f300000000a00 */
[----:B------:R-:W5:Y:S08]  /*0070*/  LDC.64 R20, c[0x0][0x220] ;  /* 0x00008800ff147b82 */ /* 0x000f700000000a00 */
[----:B------:R-:W2:Y:S01]  /*0080*/  LDC.64 R8, c[0x0][0x230] ;  /* 0x00008c00ff087b82 */ /* 0x000ea20000000a00 */
[----:B-1----:R-:W-:-:S07]  /*0090*/  IMAD.SHL.U32 R0, R0, 0x2, RZ ;  /* 0x0000000200007824 */ /* 0x002fce00078e00ff */
[----:B------:R-:W1:Y:S01]  /*00a0*/  LDC.64 R6, c[0x0][0x238] ;  /* 0x00008e00ff067b82 */ /* 0x000e620000000a00 */
[----:B---3--:R-:W-:Y:S02]  /*00b0*/  SHF.R.S32.HI R3, RZ, 0x17, R5 ;  /* 0x00000017ff037819 */ /* 0x008fe40000011405 */
[----:B------:R-:W-:Y:S02]  /*00c0*/  LOP3.LUT R0, R0, 0xfe, RZ, 0xc0, !PT ;  /* 0x000000fe00007812 */ /* 0x000fe400078ec0ff */
[----:B------:R-:W-:-:S03]  /*00d0*/  SGXT R3, R3, 0x1 ;  /* 0x000000010303781a */ /* 0x000fc60000000200 */
[----:B------:R-:W-:Y:S02]  /*00e0*/  IMAD R0, R5, 0x100, R0 ;  /* 0x0000010005007824 */ /* 0x000fe400078e0200 */
[----:B------:R-:W3:Y:S03]  /*00f0*/  LDC.64 R4, c[0x0][0x228] ;  /* 0x00008a00ff047b82 */ /* 0x000ee60000000a00 */
[----:B------:R-:W-:Y:S02]  /*0100*/  LEA.HI R3, R3, R0, RZ, 0x2 ;  /* 0x0000000003037211 */ /* 0x000fe400078f10ff */
[----:B------:R-:W-:Y:S02]  /*0110*/  ISETP.GE.AND P0, PT, R0, 0x400, PT ;  /* 0x000004000000780c */ /* 0x000fe40003f06270 */
[--C-:B------:R-:W-:Y:S02]  /*0120*/  SHF.R.S32.HI R19, RZ, 0x2, R3.reuse ;  /* 0x00000002ff137819 */ /* 0x100fe40000011403 */
[----:B------:R-:W-:-:S04]  /*0130*/  SHF.R.S32.HI R2, RZ, 0x1f, R3 ;  /* 0x0000001fff027819 */ /* 0x000fc80000011403 */
[----:B------:R-:W-:-:S04]  /*0140*/  LEA.HI R2, R2, R19, RZ, 0x6 ;  /* 0x0000001302027211 */ /* 0x000fc800078f30ff */
[----:B------:R-:W-:-:S04]  /*0150*/  LOP3.LUT R2, R2, 0xffffffc0, RZ, 0xc0, !PT ;  /* 0xffffffc002027812 */ /* 0x000fc800078ec0ff */
[----:B------:R-:W-:-:S05]  /*0160*/  IADD3 R19, R19, -R2, RZ ;  /* 0x8000000213137210 */ /* 0x000fca0007ffe0ff */
[----:B---3--:R-:W-:-:S05]  /*0170*/  IMAD.WIDE R4, R19, 0x4, R4 ;  /* 0x0000000413047825 */ /* 0x008fca00078e0204 */
[----:B------:R-:W3:Y:S04]  /*0180*/  @!P0 LDG.E.EL R16, desc[UR4][R4.64] ;  /* 0x0000000404108981 */ /* 0x000ee8000c2e1900 */
[----:B------:R4:W3:Y:S01]  /*0190*/  @!P0 LDG.E.EL R17, desc[UR4][R4.64] ;  /* 0x0000000404118981 */ /* 0x0008e2000c2e1900 */
[----:B------:R-:W-:Y:S02]  /*01a0*/  CS2R R12, SRZ ;  /* 0x00000000000c7805 */ /* 0x000fe4000001ff00 */
[----:B------:R-:W-:Y:S02]  /*01b0*/  CS2R R10, SRZ ;  /* 0x00000000000a7805 */ /* 0x000fe4000001ff00 */
[----:B------:R-:W-:Y:S01]  /*01c0*/  CS2R R2, SRZ ;  /* 0x0000000000027805 */ /* 0x000fe2000001ff00 */
[----:B--2---:R-:W-:-:S05]  /*01d0*/  IMAD.WIDE R14, R19, 0x4, R14 ;  /* 0x00000004130e7825 */ /* 0x004fca00078e020e */
[----:B------:R-:W2:Y:S01]  /*01e0*/  @!P0 LDG.E.EL R13, desc[UR4][R14.64] ;  /* 0x000000040e0d8981 */ /* 0x000ea2000c2e1900 */
[----:B----4-:R-:W-:-:S03]  /*01f0*/  IMAD.WIDE R4, R0, 0x4, R22 ;  /* 0x0000000400047825 */ /* 0x010fc600078e0216 */
[----:B------:R-:W4:Y:S01]  /*0200*/  @!P0 LDG.E.EL R10, desc[UR4][R14.64] ;  /* 0x000000040e0a8981 */ /* 0x000f22000c2e1900 */
[----:B-----5:R-:W-:-:S03]  /*0210*/  IMAD.WIDE R22, R19, 0x4, R20 ;  /* 0x0000000413167825 */ /* 0x020fc600078e0214 */
[----:B------:R-:W2:Y:S01]  /*0220*/  @!P0 LDG.E.64 R2, desc[UR4][R4.64] ;  /* 0x0000000404028981 */ /* 0x000ea2000c1e1b00 */
[C---:B0-----:R-:W-:Y:S01]  /*0230*/  IMAD.WIDE R8, R19.reuse, 0x4, R8 ;  /* 0x0000000413087825 */ /* 0x041fe200078e0208 */
[----:B------:R-:W-:Y:S02]  /*0240*/  CS2R R20, SRZ ;  /* 0x0000000000147805 */ /* 0x000fe4000001ff00 */
[----:B------:R-:W5:Y:S01]  /*0250*/  @!P0 LDG.E.EL R11, desc[UR4][R22.64] ;  /* 0x00000004160b8981 */ /* 0x000f62000c2e1900 */
[----:B-1----:R-:W-:Y:S01]  /*0260*/  IMAD.WIDE R6, R19, 0x4, R6 ;  /* 0x0000000413067825 */ /* 0x002fe200078e0206 */
[----:B------:R-:W-:Y:S02]  /*0270*/  CS2R R18, SRZ ;  /* 0x0000000000127805 */ /* 0x000fe4000001ff00 */
[----:B------:R-:W2:Y:S04]  /*0280*/  @!P0 LDG.E.EL R12, desc[UR4][R22.64] ;  /* 0x00000004160c8981 */ /* 0x000ea8000c2e1900 */
[----:B------:R-:W2:Y:S04]  /*0290*/  @!P0 LDG.E.EL R20, desc[UR4][R8.64] ;  /* 0x0000000408148981 */ /* 0x000ea8000c2e1900 */
[----:B------:R0:W2:Y:S04]  /*02a0*/  @!P0 LDG.E.EL R21, desc[UR4][R8.64] ;  /* 0x0000000408158981 */ /* 0x0000a8000c2e1900 */
[----:B------:R-:W2:Y:S04]  /*02b0*/  @!P0 LDG.E.EL R19, desc[UR4][R6.64] ;  /* 0x0000000406138981 */ /* 0x000ea8000c2e1900 */
[----:B------:R1:W2:Y:S01]  /*02c0*/  @!P0 LDG.E.EL R18, desc[UR4][R6.64] ;  /* 0x0000000406128981 */ /* 0x0002a2000c2e1900 */
[----:B0-----:R-:W-:Y:S01]  /*02d0*/  HFMA2.MMA R8, -RZ, RZ, 1.625, 0 ;  /* 0x3e800000ff087435 */ /* 0x001fe200000001ff */
[----:B-1----:R-:W0:Y:S02]  /*02e0*/  LDC.64 R6, c[0x0][0x240] ;  /* 0x00009000ff067b82 */ /* 0x002e240000000a00 */
[----:B0-----:R-:W-:-:S04]  /*02f0*/  IMAD.WIDE R6, R0, 0x4, R6 ;  /* 0x0000000400067825 */ /* 0x001fc800078e0206 */
[----:B---3--:R-:W-:Y:S01]  /*0300*/  FADD R16, R16, 9.9999997473787516356e-06 ;  /* 0x3727c5ac10107421 */ /* 0x008fe20000000000 */
[----:B------:R-:W-:-:S03]  /*0310*/  FADD R17, R17, 9.9999997473787516356e-06 ;  /* 0x3727c5ac11117421 */ /* 0x000fc60000000000 */
[----:B------:R-:W0:Y:S08]  /*0320*/  MUFU.SQRT R14, R16 ;  /* 0x00000010000e7308 */ /* 0x000e300000002000 */
[----:B------:R-:W1:Y:S01]  /*0330*/  MUFU.SQRT R15, R17 ;  /* 0x00000011000f7308 */ /* 0x000e620000002000 */
[C---:B0-----:R-:W-:Y:S02]  /*0340*/  FSETP.GT.AND P1, PT, R14.reuse, 8.50705917302346158658e+37, PT ;  /* 0x7e8000000e00780b */ /* 0x041fe40003f24000 */
[----:B------:R-:W-:-:S02]  /*0350*/  FSETP.GEU.AND P3, PT, R14, 1.175494350822287508e-38, PT ;  /* 0x008000000e00780b */ /* 0x000fc40003f6e000 */
[C---:B-1----:R-:W-:Y:S02]  /*0360*/  FSETP.GT.AND P2, PT, R15.reuse, 8.50705917302346158658e+37, PT ;  /* 0x7e8000000f00780b */ /* 0x042fe40003f44000 */
[----:B------:R-:W-:-:S07]  /*0370*/  FSETP.GEU.AND P4, PT, R15, 1.175494350822287508e-38, PT ;  /* 0x008000000f00780b */ /* 0x000fce0003f8e000 */
[----:B------:R-:W-:-:S04]  /*0380*/  @P1 FMUL R14, R14, 0.25 ;  /* 0x3e8000000e0e1820 */ /* 0x000fc80000400000 */
[----:B------:R-:W-:Y:S01]  /*0390*/  @!P3 FMUL R14, R14, 16777216 ;  /* 0x4b8000000e0eb820 */ /* 0x000fe20000400000 */
[----:B------:R-:W-:-:S04]  /*03a0*/  @P2 FMUL R15, R15, 0.25 ;  /* 0x3e8000000f0f2820 */ /* 0x000fc80000400000 */
[----:B------:R-:W-:Y:S01]  /*03b0*/  @!P4 FMUL R15, R15, 16777216 ;  /* 0x4b8000000f0fc820 */ /* 0x000fe20000400000 */
[----:B------:R-:W0:Y:S01]  /*03c0*/  MUFU.RCP R14, R14 ;  /* 0x0000000e000e7308 */ /* 0x000e220000001000 */
[----:B------:R-:W-:-:S07]  /*03d0*/  FSEL R9, R8, 1, P1 ;  /* 0x3f80000008097808 */ /* 0x000fce0000800000 */
[----:B------:R-:W1:Y:S01]  /*03e0*/  MUFU.RCP R15, R15 ;  /* 0x0000000f000f7308 */ /* 0x000e620000001000 */
[----:B------:R-:W-:Y:S01]  /*03f0*/  FSEL R8, R8, 1, P2 ;  /* 0x3f80000008087808 */ /* 0x000fe20001000000 */
[----:B------:R-:W-:Y:S01]  /*0400*/  @!P3 FMUL R9, R9, 16777216 ;  /* 0x4b8000000909b820 */ /* 0x000fe20000400000 */
[----:B--2---:R-:W-:Y:S01]  /*0410*/  FADD R2, R13, R2 ;  /* 0x000000020d027221 */ /* 0x004fe20000000000 */
[----:B----4-:R-:W-:Y:S02]  /*0420*/  FADD R3, R10, R3 ;  /* 0x000000030a037221 */ /* 0x010fe40000000000 */
[----:B------:R-:W-:Y:S01]  /*0430*/  @!P4 FMUL R8, R8, 16777216 ;  /* 0x4b8000000808c820 */ /* 0x000fe20000400000 */
[----:B0-----:R-:W-:Y:S01]  /*0440*/  FMUL R14, R14, R9 ;  /* 0x000000090e0e7220 */ /* 0x001fe20000400000 */
[----:B-----5:R-:W-:Y:S01]  /*0450*/  FADD R11, R2, -R11 ;  /* 0x8000000b020b7221 */ /* 0x020fe20000000000 */
[----:B------:R-:W-:Y:S01]  /*0460*/  FADD R12, R3, -R12 ;  /* 0x8000000c030c7221 */ /* 0x000fe20000000000 */
[----:B-1----:R-:W-:-:S02]  /*0470*/  FMUL R9, R15, R8 ;  /* 0x000000080f097220 */ /* 0x002fc40000400000 */
[----:B------:R-:W-:Y:S02]  /*0480*/  FMUL R14, R11, R14 ;  /* 0x0000000e0b0e7220 */ /* 0x000fe40000400000 */
[----:B------:R-:W-:Y:S02]  /*0490*/  FMUL R9, R12, R9 ;  /* 0x000000090c097220 */ /* 0x000fe40000400000 */
[----:B------:R-:W-:Y:S02]  /*04a0*/  FFMA R14, R14, R20, R19 ;  /* 0x000000140e0e7223 */ /* 0x000fe40000000013 */
[----:B------:R-:W-:Y:S01]  /*04b0*/  FFMA R9, R9, R21, R18 ;  /* 0x0000001509097223 */ /* 0x000fe20000000012 */
[----:B------:R0:W-:Y:S02]  /*04c0*/  @!P0 STG.E.64 desc[UR4][R4.64], R2 ;  /* 0x0000000204008986 */ /* 0x0001e4000c101b04 */
[----:B------:R-:W-:Y:S02]  /*04d0*/  FSETP.GEU.AND P1, PT, R14, RZ, PT ;  /* 0x000000ff0e00720b */ /* 0x000fe40003f2e000 */
[----:B------:R-:W-:-:S02]  /*04e0*/  FSETP.GEU.AND P2, PT, R9, RZ, PT ;  /* 0x000000ff0900720b */ /* 0x000fc40003f4e000 */
[----:B------:R-:W-:Y:S02]  /*04f0*/  FSEL R8, R14, RZ, P1 ;  /* 0x000000ff0e087208 */ /* 0x000fe40000800000 */
[----:B------:R-:W-:Y:S01]  /*0500*/  FSEL R9, R9, RZ, P2 ;  /* 0x000000ff09097208 */ /* 0x000fe20001000000 */
[----:B0-----:R-:W-:Y:S08]  /*0510*/  @P0 EXIT ;  /* 0x000000000000094d */ /* 0x001ff00003800000 */
[----:B------:R-:W-:Y:S01]  /*0520*/  STG.E.64 desc[UR4][R6.64], R8 ;  /* 0x0000000806007986 */ /* 0x000fe2000c101b04 */
[----:B------:R-:W-:Y:S05]  /*0530*/  EXIT ;  /* 0x000000000000794d */ /* 0x000fea0003800000 */
.L_x_0:
[----:B------:R-:W-:-:S00]  /*0540*/  BRA `(.L_x_0) ;  /* 0xfffffffc00fc7947 */ /* 0x000fc0000383ffff */
[----:B------:R-:W-:-:S00]  /*0550*/  NOP ;  /* 0x0000000000007918 */ /* 0x000fc00000000000 */
        /* <DEDUP_REMOVED lines=10> */
.L_x_1:


//--------------------- .nv.global.init           --------------------------
	.section	.nv.global.init,"aw",@progbits
.nv.global.init:
	.type		_$_str,@object
	.size		_$_str,(_$_str_$_2 - _$_str)
_$_str:
        /*0000*/ 	.byte	0x5f, 0x5f, 0x43, 0x55, 0x44, 0x41, 0x5f, 0x46, 0x54, 0x5a, 0x00
	.type		_$_str_$_2,@object
	.size		_$_str_$_2,(.L_1 - _$_str_$_2)
_$_str_$_2:
        /*000b*/ 	.byte	0x5f, 0x5f, 0x43, 0x55, 0x44, 0x41, 0x5f, 0x50, 0x52, 0x45, 0x43, 0x5f, 0x53, 0x51, 0x52, 0x54
        /*001b*/ 	.byte	0x00
.L_1:


//--------------------- .nv.constant0.triton_poi_fused__native_batch_norm_legit_no_training_convolution_relu_0 --------------------------
	.section	.nv.constant0.triton_poi_fused__native_batch_norm_legit_no_training_convolution_relu_0,"a",@progbits
	.sectionflags	@""
	.align	4
.nv.constant0.triton_poi_fused__native_batch_norm_legit_no_training_convolution_relu_0:
	.zero		588
